//
// Generated by NVIDIA NVVM Compiler
//
// Compiler Build ID: CL-36424714
// Cuda compilation tools, release 13.0, V13.0.88
// Based on NVVM 20.0.0
//

.version 9.0
.target sm_100
.address_size 64

	// .globl	_Z11parallelSumPiS_i
.extern .shared .align 16 .b8 sharedMemory[];

.visible .entry _Z11parallelSumPiS_i(
	.param .u64 .ptr .align 1 _Z11parallelSumPiS_i_param_0,
	.param .u64 .ptr .align 1 _Z11parallelSumPiS_i_param_1,
	.param .u32 _Z11parallelSumPiS_i_param_2
)
{
	.reg .pred 	%p<6>;
	.reg .b32 	%r<28>;
	.reg .b64 	%rd<9>;

	ld.param.u64 	%rd1, [_Z11parallelSumPiS_i_param_0];
	ld.param.u64 	%rd2, [_Z11parallelSumPiS_i_param_1];
	ld.param.u32 	%r11, [_Z11parallelSumPiS_i_param_2];
	mov.u32 	%r1, %tid.x;
	mov.u32 	%r2, %ctaid.x;
	mov.u32 	%r3, %ntid.x;
	mad.lo.s32 	%r4, %r2, %r3, %r1;
	setp.ge.s32 	%p1, %r4, %r11;
	mov.b32 	%r26, 0;
	@%p1 bra 	$L__BB0_2;
	cvta.to.global.u64 	%rd3, %rd1;
	mul.wide.s32 	%rd4, %r4, 4;
	add.s64 	%rd5, %rd3, %rd4;
	ld.global.u32 	%r26, [%rd5];
$L__BB0_2:
	shl.b32 	%r12, %r1, 2;
	mov.u32 	%r13, sharedMemory;
	add.s32 	%r14, %r13, %r12;
	st.shared.u32 	[%r14], %r26;
	bar.sync 	0;
	setp.lt.u32 	%p2, %r3, 2;
	@%p2 bra 	$L__BB0_7;
	mov.b32 	%r27, 1;
$L__BB0_4:
	shl.b32 	%r8, %r27, 1;
	mul.lo.s32 	%r9, %r8, %r1;
	setp.ge.u32 	%p3, %r9, %r3;
	@%p3 bra 	$L__BB0_6;
	add.s32 	%r16, %r9, %r27;
	shl.b32 	%r17, %r16, 2;
	add.s32 	%r19, %r13, %r17;
	ld.shared.u32 	%r20, [%r19];
	shl.b32 	%r21, %r9, 2;
	add.s32 	%r22, %r13, %r21;
	ld.shared.u32 	%r23, [%r22];
	add.s32 	%r24, %r23, %r20;
	st.shared.u32 	[%r22], %r24;
$L__BB0_6:
	bar.sync 	0;
	setp.lt.u32 	%p4, %r8, %r3;
	mov.u32 	%r27, %r8;
	@%p4 bra 	$L__BB0_4;
$L__BB0_7:
	setp.ne.s32 	%p5, %r1, 0;
	@%p5 bra 	$L__BB0_9;
	ld.shared.u32 	%r25, [sharedMemory];
	cvta.to.global.u64 	%rd6, %rd2;
	mul.wide.u32 	%rd7, %r2, 4;
	add.s64 	%rd8, %rd6, %rd7;
	st.global.u32 	[%rd8], %r25;
$L__BB0_9:
	ret;

}


// ===== COMPILED SASS (sm_100) =====

	.target	sm_100

	.elftype	@"ET_EXEC"


//--------------------- .note.nv.tkinfo           --------------------------
	.section	.note.nv.tkinfo,"",@"SHT_NOTE"
	.sectionflags	@"SHF_NOTE_NV_TKINFO"
	.tkinfo
        /*0018*/ 	.word	0x00000002
        /*0030*/ 	.string	""
        /*0030*/ 	.string	"ptxas"
        /*0030*/ 	.string	"Cuda compilation tools, release 13.0, V13.0.88"
        /*0030*/ 	.string	"Build cuda_13.0.r13.0/compiler.36424714_0"
        /*0030*/ 	.string	"-arch sm_100 -m 64 "



//--------------------- .note.nv.cuinfo           --------------------------
	.section	.note.nv.cuinfo,"",@"SHT_NOTE"
	.sectionflags	@"SHF_NOTE_NV_CUINFO"
        /*0018*/ 	.short	0x0002
        /*001a*/ 	.short	0x0064
        /*001c*/ 	.short	0x0082
	.zero		2


//--------------------- .nv.info                  --------------------------
	.section	.nv.info,"",@"SHT_CUDA_INFO"
	.align	4


	//----- nvinfo : EIATTR_REGCOUNT
	.align		4
        /*0000*/ 	.byte	0x04, 0x2f
        /*0002*/ 	.short	(.L_1 - .L_0)
	.align		4
.L_0:
        /*0004*/ 	.word	index@(_Z11parallelSumPiS_i)
        /*0008*/ 	.word	0x0000000a


	//----- nvinfo : EIATTR_FRAME_SIZE
	.align		4
.L_1:
        /*000c*/ 	.byte	0x04, 0x11
        /*000e*/ 	.short	(.L_3 - .L_2)
	.align		4
.L_2:
        /*0010*/ 	.word	index@(_Z11parallelSumPiS_i)
        /*0014*/ 	.word	0x00000000


	//----- nvinfo : EIATTR_MIN_STACK_SIZE
	.align		4
.L_3:
        /*0018*/ 	.byte	0x04, 0x12
        /*001a*/ 	.short	(.L_5 - .L_4)
	.align		4
.L_4:
        /*001c*/ 	.word	index@(_Z11parallelSumPiS_i)
        /*0020*/ 	.word	0x00000000
.L_5:


//--------------------- .nv.compat                --------------------------
	.section	.nv.compat,"",@"SHT_CUDA_COMPAT_INFO"
	.align	4
        /*0000*/ 	.byte	0x02, 0x09, 0x00, 0x00, 0x02, 0x02, 0x01, 0x00, 0x02, 0x05, 0x05, 0x00, 0x03, 0x07, 0x01, 0x01
        /*0010*/ 	.byte	0x02, 0x03, 0x00, 0x00, 0x02, 0x06, 0x01, 0x00, 0x04, 0x0b, 0x08, 0x00, 0x09, 0x00, 0x00, 0x00
        /*0020*/ 	.byte	0x00, 0x00, 0x00, 0x00


//--------------------- .nv.info._Z11parallelSumPiS_i --------------------------
	.section	.nv.info._Z11parallelSumPiS_i,"",@"SHT_CUDA_INFO"
	.sectionflags	@""
	.align	4


	//----- nvinfo : EIATTR_CUDA_API_VERSION
	.align		4
        /*0000*/ 	.byte	0x04, 0x37
        /*0002*/ 	.short	(.L_7 - .L_6)
.L_6:
        /*0004*/ 	.word	0x00000082


	//----- nvinfo : EIATTR_KPARAM_INFO
	.align		4
.L_7:
        /*0008*/ 	.byte	0x04, 0x17
        /*000a*/ 	.short	(.L_9 - .L_8)
.L_8:
        /*000c*/ 	.word	0x00000000
        /*0010*/ 	.short	0x0002
        /*0012*/ 	.short	0x0010
        /*0014*/ 	.byte	0x00, 0xf0, 0x11, 0x00


	//----- nvinfo : EIATTR_KPARAM_INFO
	.align		4
.L_9:
        /*0018*/ 	.byte	0x04, 0x17
        /*001a*/ 	.short	(.L_11 - .L_10)
.L_10:
        /*001c*/ 	.word	0x00000000
        /*0020*/ 	.short	0x0001
        /*0022*/ 	.short	0x0008
        /*0024*/ 	.byte	0x00, 0xf5, 0x21, 0x00


	//----- nvinfo : EIATTR_KPARAM_INFO
	.align		4
.L_11:
        /*0028*/ 	.byte	0x04, 0x17
        /*002a*/ 	.short	(.L_13 - .L_12)
.L_12:
        /*002c*/ 	.word	0x00000000
        /*0030*/ 	.short	0x0000
        /*0032*/ 	.short	0x0000
        /*0034*/ 	.byte	0x00, 0xf5, 0x21, 0x00


	//----- nvinfo : EIATTR_SPARSE_MMA_MASK
	.align		4
.L_13:
        /*0038*/ 	.byte	0x03, 0x50
        /*003a*/ 	.short	0x0000


	//----- nvinfo : EIATTR_MAXREG_COUNT
	.align		4
        /*003c*/ 	.byte	0x03, 0x1b
        /*003e*/ 	.short	0x00ff


	//----- nvinfo : EIATTR_NUM_BARRIERS
	.align		4
        /*0040*/ 	.byte	0x02, 0x4c
        /*0042*/ 	.byte	0x01
	.zero		1


	//----- nvinfo : EIATTR_MERCURY_ISA_VERSION
	.align		4
        /*0044*/ 	.byte	0x03, 0x5f
        /*0046*/ 	.short	0x0101


	//----- nvinfo : EIATTR_VRC_CTA_INIT_COUNT
	.align		4
        /*0048*/ 	.byte	0x02, 0x4a
	.zero		1
	.zero		1


	//----- nvinfo : EIATTR_EXIT_INSTR_OFFSETS
	.align		4
        /*004c*/ 	.byte	0x04, 0x1c
        /*004e*/ 	.short	(.L_15 - .L_14)


	//   ....[0]....
.L_14:
        /*0050*/ 	.word	0x00000240


	//   ....[1]....
        /*0054*/ 	.word	0x000002c0


	//----- nvinfo : EIATTR_CBANK_PARAM_SIZE
	.align		4
.L_15:
        /*0058*/ 	.byte	0x03, 0x19
        /*005a*/ 	.short	0x0014


	//----- nvinfo : EIATTR_PARAM_CBANK
	.align		4
        /*005c*/ 	.byte	0x04, 0x0a
        /*005e*/ 	.short	(.L_17 - .L_16)
	.align		4
.L_16:
        /*0060*/ 	.word	index@(.nv.constant0._Z11parallelSumPiS_i)
        /*0064*/ 	.short	0x0380
        /*0066*/ 	.short	0x0014


	//----- nvinfo : EIATTR_SW_WAR
	.align		4
.L_17:
        /*0068*/ 	.byte	0x04, 0x36
        /*006a*/ 	.short	(.L_19 - .L_18)
.L_18:
        /*006c*/ 	.word	0x00000008
.L_19:


//--------------------- .nv.callgraph             --------------------------
	.section	.nv.callgraph,"",@"SHT_CUDA_CALLGRAPH"
	.align	4
	.sectionentsize	8
	.align		4
        /*0000*/ 	.word	0x00000000
	.align		4
        /*0004*/ 	.word	0xffffffff
	.align		4
        /*0008*/ 	.word	0x00000000
	.align		4
        /*000c*/ 	.word	0xfffffffe
	.align		4
        /*0010*/ 	.word	0x00000000
	.align		4
        /*0014*/ 	.word	0xfffffffd
	.align		4
        /*0018*/ 	.word	0x00000000
	.align		4
        /*001c*/ 	.word	0xfffffffc


//--------------------- .text._Z11parallelSumPiS_i --------------------------
	.section	.text._Z11parallelSumPiS_i,"ax",@progbits
	.align	128
        .global         _Z11parallelSumPiS_i
        .type           _Z11parallelSumPiS_i,@function
        .size           _Z11parallelSumPiS_i,(.L_x_3 - _Z11parallelSumPiS_i)
        .other          _Z11parallelSumPiS_i,@"STO_CUDA_ENTRY STV_DEFAULT"
_Z11parallelSumPiS_i:
.text._Z11parallelSumPiS_i:
[----:B------:R-:W-:Y:S01]  /*0000*/  LDC R1, c[0x0][0x37c] ;  /* 0x0000df00ff017b82 */ /* 0x000fe20000000800 */
[----:B------:R-:W0:Y:S01]  /*0010*/  S2R R4, SR_TID.X ;  /* 0x0000000000047919 */ /* 0x000e220000002100 */
[----:B------:R-:W0:Y:S01]  /*0020*/  LDCU UR7, c[0x0][0x360] ;  /* 0x00006c00ff0777ac */ /* 0x000e220008000800 */
[----:B------:R-:W-:Y:S01]  /*0030*/  IMAD.MOV.U32 R0, RZ, RZ, RZ ;  /* 0x000000ffff007224 */ /* 0x000fe200078e00ff */
[----:B------:R-:W0:Y:S01]  /*0040*/  S2R R7, SR_CTAID.X ;  /* 0x0000000000077919 */ /* 0x000e220000002500 */
[----:B------:R-:W1:Y:S01]  /*0050*/  LDCU UR4, c[0x0][0x390] ;  /* 0x00007200ff0477ac */ /* 0x000e620008000800 */
[----:B------:R-:W2:Y:S01]  /*0060*/  LDCU.64 UR8, c[0x0][0x358] ;  /* 0x00006b00ff0877ac */ /* 0x000ea20008000a00 */
[----:B0-----:R-:W-:-:S05]  /*0070*/  IMAD R5, R7, UR7, R4 ;  /* 0x0000000707057c24 */ /* 0x001fca000f8e0204 */
[----:B-1----:R-:W-:-:S13]  /*0080*/  ISETP.GE.AND P0, PT, R5, UR4, PT ;  /* 0x0000000405007c0c */ /* 0x002fda000bf06270 */
[----:B------:R-:W0:Y:S02]  /*0090*/  @!P0 LDC.64 R2, c[0x0][0x380] ;  /* 0x0000e000ff028b82 */ /* 0x000e240000000a00 */
[----:B0-----:R-:W-:-:S05]  /*00a0*/  @!P0 IMAD.WIDE R2, R5, 0x4, R2 ;  /* 0x0000000405028825 */ /* 0x001fca00078e0202 */
[----:B--2---:R-:W2:Y:S01]  /*00b0*/  @!P0 LDG.E R0, desc[UR8][R2.64] ;  /* 0x0000000802008981 */ /* 0x004ea2000c1e1900 */
[----:B------:R-:W0:Y:S01]  /*00c0*/  S2UR UR5, SR_CgaCtaId ;  /* 0x00000000000579c3 */ /* 0x000e220000008800 */
[----:B------:R-:W-:Y:S01]  /*00d0*/  UMOV UR4, 0x400 ;  /* 0x0000040000047882 */ /* 0x000fe20000000000 */
[----:B------:R-:W-:Y:S01]  /*00e0*/  UISETP.GE.U32.AND UP0, UPT, UR7, 0x2, UPT ;  /* 0x000000020700788c */ /* 0x000fe2000bf06070 */
[----:B------:R-:W-:Y:S01]  /*00f0*/  ISETP.NE.AND P1, PT, R4, RZ, PT ;  /* 0x000000ff0400720c */ /* 0x000fe20003f25270 */
[----:B0-----:R-:W-:-:S06]  /*0100*/  ULEA UR4, UR5, UR4, 0x18 ;  /* 0x0000000405047291 */ /* 0x001fcc000f8ec0ff */
[----:B------:R-:W-:-:S05]  /*0110*/  LEA R5, R4, UR4, 0x2 ;  /* 0x0000000404057c11 */ /* 0x000fca000f8e10ff */
[----:B--2---:R0:W-:Y:S01]  /*0120*/  STS [R5], R0 ;  /* 0x0000000005007388 */ /* 0x0041e20000000800 */
[----:B------:R-:W-:Y:S06]  /*0130*/  BAR.SYNC.DEFER_BLOCKING 0x0 ;  /* 0x0000000000007b1d */ /* 0x000fec0000010000 */
[----:B------:R-:W-:Y:S05]  /*0140*/  BRA.U !UP0, `(.L_x_0) ;  /* 0x00000001083c7547 */ /* 0x000fea000b800000 */
[----:B------:R-:W-:-:S05]  /*0150*/  UMOV UR5, 0x1 ;  /* 0x0000000100057882 */ /* 0x000fca0000000000 */
.L_x_1:
[----:B------:R-:W-:-:S04]  /*0160*/  USHF.L.U32 UR6, UR5, 0x1, URZ ;  /* 0x0000000105067899 */ /* 0x000fc800080006ff */
[----:B------:R-:W-:Y:S02]  /*0170*/  UISETP.GE.U32.AND UP0, UPT, UR6, UR7, UPT ;  /* 0x000000070600728c */ /* 0x000fe4000bf06070 */
[----:B-1----:R-:W-:-:S05]  /*0180*/  IMAD R2, R4, UR6, RZ ;  /* 0x0000000604027c24 */ /* 0x002fca000f8e02ff */
[----:B------:R-:W-:-:S13]  /*0190*/  ISETP.GE.U32.AND P0, PT, R2, UR7, PT ;  /* 0x0000000702007c0c */ /* 0x000fda000bf06070 */
[C---:B0-----:R-:W-:Y:S01]  /*01a0*/  @!P0 IADD3 R0, PT, PT, R2.reuse, UR5, RZ ;  /* 0x0000000502008c10 */ /* 0x041fe2000fffe0ff */
[----:B------:R-:W-:Y:S01]  /*01b0*/  UMOV UR5, UR6 ;  /* 0x0000000600057c82 */ /* 0x000fe20008000000 */
[----:B------:R-:W-:Y:S02]  /*01c0*/  @!P0 LEA R2, R2, UR4, 0x2 ;  /* 0x0000000402028c11 */ /* 0x000fe4000f8e10ff */
[----:B------:R-:W-:-:S03]  /*01d0*/  @!P0 LEA R0, R0, UR4, 0x2 ;  /* 0x0000000400008c11 */ /* 0x000fc6000f8e10ff */
[----:B------:R-:W-:Y:S04]  /*01e0*/  @!P0 LDS R3, [R2] ;  /* 0x0000000002038984 */ /* 0x000fe80000000800 */
[----:B------:R-:W0:Y:S02]  /*01f0*/  @!P0 LDS R0, [R0] ;  /* 0x0000000000008984 */ /* 0x000e240000000800 */
[----:B0-----:R-:W-:-:S05]  /*0200*/  @!P0 IMAD.IADD R3, R0, 0x1, R3 ;  /* 0x0000000100038824 */ /* 0x001fca00078e0203 */
[----:B------:R1:W-:Y:S01]  /*0210*/  @!P0 STS [R2], R3 ;  /* 0x0000000302008388 */ /* 0x0003e20000000800 */
[----:B------:R-:W-:Y:S06]  /*0220*/  BAR.SYNC.DEFER_BLOCKING 0x0 ;  /* 0x0000000000007b1d */ /* 0x000fec0000010000 */
[----:B------:R-:W-:Y:S05]  /*0230*/  BRA.U !UP0, `(.L_x_1) ;  /* 0xfffffffd08c87547 */ /* 0x000fea000b83ffff */
.L_x_0:
[----:B------:R-:W-:Y:S05]  /*0240*/  @P1 EXIT ;  /* 0x000000000000194d */ /* 0x000fea0003800000 */
[----:B------:R-:W2:Y:S01]  /*0250*/  S2UR UR5, SR_CgaCtaId ;  /* 0x00000000000579c3 */ /* 0x000ea20000008800 */
[----:B------:R-:W-:-:S07]  /*0260*/  UMOV UR4, 0x400 ;  /* 0x0000040000047882 */ /* 0x000fce0000000000 */
[----:B-1----:R-:W1:Y:S01]  /*0270*/  LDC.64 R2, c[0x0][0x388] ;  /* 0x0000e200ff027b82 */ /* 0x002e620000000a00 */
[----:B--2---:R-:W-:Y:S01]  /*0280*/  ULEA UR4, UR5, UR4, 0x18 ;  /* 0x0000000405047291 */ /* 0x004fe2000f8ec0ff */
[----:B-1----:R-:W-:-:S08]  /*0290*/  IMAD.WIDE.U32 R2, R7, 0x4, R2 ;  /* 0x0000000407027825 */ /* 0x002fd000078e0002 */
[----:B0-----:R-:W0:Y:S04]  /*02a0*/  LDS R5, [UR4] ;  /* 0x00000004ff057984 */ /* 0x001e280008000800 */
[----:B0-----:R-:W-:Y:S01]  /*02b0*/  STG.E desc[UR8][R2.64], R5 ;  /* 0x0000000502007986 */ /* 0x001fe2000c101908 */
[----:B------:R-:W-:Y:S05]  /*02c0*/  EXIT ;  /* 0x000000000000794d */ /* 0x000fea0003800000 */
.L_x_2:
[----:B------:R-:W-:-:S00]  /*02d0*/  BRA `(.L_x_2) ;  /* 0xfffffffc00fc7947 */ /* 0x000fc0000383ffff */
[----:B------:R-:W-:-:S00]  /*02e0*/  NOP ;  /* 0x0000000000007918 */ /* 0x000fc00000000000 */
        /* <DEDUP_REMOVED lines=9> */
.L_x_3:


//--------------------- .nv.shared._Z11parallelSumPiS_i --------------------------
	.section	.nv.shared._Z11parallelSumPiS_i,"aw",@nobits
	.sectionflags	@""
	.align	16
	.zero		1024


//--------------------- .nv.shared.reserved.0     --------------------------
	.section	.nv.shared.reserved.0,"aw",@nobits
	.weak		__nv_reservedSMEM_offset_0_alias
	.size		__nv_reservedSMEM_offset_0_alias, 0, 64
	.other		__nv_reservedSMEM_offset_0_alias,@"STO_CUDA_RESERVED_SHARED STV_DEFAULT"
__nv_reservedSMEM_offset_0_alias:
	.zero		0
	.zero		64


//--------------------- .nv.constant0._Z11parallelSumPiS_i --------------------------
	.section	.nv.constant0._Z11parallelSumPiS_i,"a",@progbits
	.sectionflags	@""
	.align	4
.nv.constant0._Z11parallelSumPiS_i:
	.zero		916


//--------------------- SYMBOLS --------------------------

	.type		.nv.reservedSmem.offset0,@object
	.size		.nv.reservedSmem.offset0,0x4
	.type		.nv.reservedSmem.cap,@object
	.size		.nv.reservedSmem.cap,0x4
